	.headerflags	@"EF_CUDA_TEXMODE_UNIFIED EF_CUDA_64BIT_ADDRESS EF_CUDA_ACCELERATORS EF_CUDA_SM90 EF_CUDA_VIRTUAL_SM(EF_CUDA_SM90)"
	.elftype	@"ET_EXEC"


//--------------------- .nv.info                  --------------------------
	.section	.nv.info,"",@"SHT_CUDA_INFO"
	.align	4


	//----- nvinfo : EIATTR_REGCOUNT
	.align		4
        /*0000*/ 	.byte	0x04, 0x2f
        /*0002*/ 	.short	(.L_3 - .L_2)
	.align		4
.L_2:
        /*0004*/ 	.word	index@(triton_poi_fused__native_batch_norm_legit_no_training_add_2)
        /*0008*/ 	.word	0x00000016


	//----- nvinfo : EIATTR_MIN_STACK_SIZE
	.align		4
.L_3:
        /*000c*/ 	.byte	0x04, 0x12
        /*000e*/ 	.short	(.L_5 - .L_4)
	.align		4
.L_4:
        /*0010*/ 	.word	index@(triton_poi_fused__native_batch_norm_legit_no_training_add_2)
        /*0014*/ 	.word	0x00000000


	//----- nvinfo : EIATTR_FRAME_SIZE
	.align		4
.L_5:
        /*0018*/ 	.byte	0x04, 0x11
        /*001a*/ 	.short	(.L_7 - .L_6)
	.align		4
.L_6:
        /*001c*/ 	.word	index@(triton_poi_fused__native_batch_norm_legit_no_training_add_2)
        /*0020*/ 	.word	0x00000000


	//----- nvinfo : EIATTR_MIN_STACK_SIZE
	.align		4
.L_7:
        /*0024*/ 	.byte	0x04, 0x12
        /*0026*/ 	.short	(.L_9 - .L_8)
	.align		4
.L_8:
        /*0028*/ 	.word	index@(triton_poi_fused__native_batch_norm_legit_no_training_add_2)
        /*002c*/ 	.word	0x00000000
.L_9:


//--------------------- .nv.info.triton_poi_fused__native_batch_norm_legit_no_training_add_2 --------------------------
	.section	.nv.info.triton_poi_fused__native_batch_norm_legit_no_training_add_2,"",@"SHT_CUDA_INFO"
	.sectionflags	@""
	.align	4


	//----- nvinfo : EIATTR_CUDA_API_VERSION
	.align		4
        /*0000*/ 	.byte	0x04, 0x37
        /*0002*/ 	.short	(.L_11 - .L_10)
.L_10:
        /*0004*/ 	.word	0x0000007c


	//----- nvinfo : EIATTR_KPARAM_INFO
	.align		4
.L_11:
        /*0008*/ 	.byte	0x04, 0x17
        /*000a*/ 	.short	(.L_13 - .L_12)
.L_12:
        /*000c*/ 	.word	0x00000000
        /*0010*/ 	.short	0x0007
        /*0012*/ 	.short	0x0038
        /*0014*/ 	.byte	0x00, 0xf0, 0x11, 0x00


	//----- nvinfo : EIATTR_KPARAM_INFO
	.align		4
.L_13:
        /*0018*/ 	.byte	0x04, 0x17
        /*001a*/ 	.short	(.L_15 - .L_14)
.L_14:
        /*001c*/ 	.word	0x00000000
        /*0020*/ 	.short	0x0006
        /*0022*/ 	.short	0x0030
        /*0024*/ 	.byte	0x00, 0xf4, 0x21, 0x00


	//----- nvinfo : EIATTR_KPARAM_INFO
	.align		4
.L_15:
        /*0028*/ 	.byte	0x04, 0x17
        /*002a*/ 	.short	(.L_17 - .L_16)
.L_16:
        /*002c*/ 	.word	0x00000000
        /*0030*/ 	.short	0x0005
        /*0032*/ 	.short	0x0028
        /*0034*/ 	.byte	0x00, 0xf4, 0x21, 0x00


	//----- nvinfo : EIATTR_KPARAM_INFO
	.align		4
.L_17:
        /*0038*/ 	.byte	0x04, 0x17
        /*003a*/ 	.short	(.L_19 - .L_18)
.L_18:
        /*003c*/ 	.word	0x00000000
        /*0040*/ 	.short	0x0004
        /*0042*/ 	.short	0x0020
        /*0044*/ 	.byte	0x00, 0xf4, 0x21, 0x00


	//----- nvinfo : EIATTR_KPARAM_INFO
	.align		4
.L_19:
        /*0048*/ 	.byte	0x04, 0x17
        /*004a*/ 	.short	(.L_21 - .L_20)
.L_20:
        /*004c*/ 	.word	0x00000000
        /*0050*/ 	.short	0x0003
        /*0052*/ 	.short	0x0018
        /*0054*/ 	.byte	0x00, 0xf4, 0x21, 0x00


	//----- nvinfo : EIATTR_KPARAM_INFO
	.align		4
.L_21:
        /*0058*/ 	.byte	0x04, 0x17
        /*005a*/ 	.short	(.L_23 - .L_22)
.L_22:
        /*005c*/ 	.word	0x00000000
        /*0060*/ 	.short	0x0002
        /*0062*/ 	.short	0x0010
        /*0064*/ 	.byte	0x00, 0xf4, 0x21, 0x00


	//----- nvinfo : EIATTR_KPARAM_INFO
	.align		4
.L_23:
        /*0068*/ 	.byte	0x04, 0x17
        /*006a*/ 	.short	(.L_25 - .L_24)
.L_24:
        /*006c*/ 	.word	0x00000000
        /*0070*/ 	.short	0x0001
        /*0072*/ 	.short	0x0008
        /*0074*/ 	.byte	0x00, 0xf4, 0x21, 0x00


	//----- nvinfo : EIATTR_KPARAM_INFO
	.align		4
.L_25:
        /*0078*/ 	.byte	0x04, 0x17
        /*007a*/ 	.short	(.L_27 - .L_26)
.L_26:
        /*007c*/ 	.word	0x00000000
        /*0080*/ 	.short	0x0000
        /*0082*/ 	.short	0x0000
        /*0084*/ 	.byte	0x00, 0xf4, 0x21, 0x00


	//----- nvinfo : EIATTR_SPARSE_MMA_MASK
	.align		4
.L_27:
        /*0088*/ 	.byte	0x03, 0x50
        /*008a*/ 	.short	0x0000


	//----- nvinfo : EIATTR_MAXREG_COUNT
	.align		4
        /*008c*/ 	.byte	0x03, 0x1b
        /*008e*/ 	.short	0x00ff


	//----- nvinfo : EIATTR_EXIT_INSTR_OFFSETS
	.align		4
        /*0090*/ 	.byte	0x04, 0x1c
        /*0092*/ 	.short	(.L_29 - .L_28)


	//   ....[0]....
.L_28:
        /*0094*/ 	.word	0x00000340


	//   ....[1]....
        /*0098*/ 	.word	0x00000360


	//----- nvinfo : EIATTR_REQNTID
	.align		4
.L_29:
        /*009c*/ 	.byte	0x04, 0x10
        /*009e*/ 	.short	(.L_31 - .L_30)
.L_30:
        /*00a0*/ 	.word	0x00000080
        /*00a4*/ 	.word	0x00000001
        /*00a8*/ 	.word	0x00000001


	//----- nvinfo : EIATTR_CBANK_PARAM_SIZE
	.align		4
.L_31:
        /*00ac*/ 	.byte	0x03, 0x19
        /*00ae*/ 	.short	0x003c


	//----- nvinfo : EIATTR_PARAM_CBANK
	.align		4
        /*00b0*/ 	.byte	0x04, 0x0a
        /*00b2*/ 	.short	(.L_33 - .L_32)
	.align		4
.L_32:
        /*00b4*/ 	.word	index@(.nv.constant0.triton_poi_fused__native_batch_norm_legit_no_training_add_2)
        /*00b8*/ 	.short	0x0210
        /*00ba*/ 	.short	0x003c


	//----- nvinfo : EIATTR_SW_WAR
	.align		4
.L_33:
        /*00bc*/ 	.byte	0x04, 0x36
        /*00be*/ 	.short	(.L_35 - .L_34)
.L_34:
        /*00c0*/ 	.word	0x00000008
.L_35:


//--------------------- .nv.callgraph             --------------------------
	.section	.nv.callgraph,"",@"SHT_CUDA_CALLGRAPH"
	.align	4
	.sectionentsize	8
	.align		4
        /*0000*/ 	.word	0x00000000
	.align		4
        /*0004*/ 	.word	0xffffffff
	.align		4
        /*0008*/ 	.word	0x00000000
	.align		4
        /*000c*/ 	.word	0xfffffffe
	.align		4
        /*0010*/ 	.word	0x00000000
	.align		4
        /*0014*/ 	.word	0xfffffffd
	.align		4
        /*0018*/ 	.word	0x00000000
	.align		4
        /*001c*/ 	.word	0xfffffffc


//--------------------- .nv.constant4             --------------------------
	.section	.nv.constant4,"a",@progbits
	.align	8
	.align		8
.nv.constant4:
        /*0000*/ 	.dword	_$_str
	.align		8
        /*0008*/ 	.dword	_$_str_$_2


//--------------------- .text.triton_poi_fused__native_batch_norm_legit_no_training_add_2 --------------------------
	.section	.text.triton_poi_fused__native_batch_norm_legit_no_training_add_2,"ax",@progbits
	.align	128
        .global         triton_poi_fused__native_batch_norm_legit_no_training_add_2
        .type           triton_poi_fused__native_batch_norm_legit_no_training_add_2,@function
        .size           triton_poi_fused__native_batch_norm_legit_no_training_add_2,(.L_x_1 - triton_poi_fused__native_batch_norm_legit_no_training_add_2)
        .other          triton_poi_fused__native_batch_norm_legit_no_training_add_2,@"STO_CUDA_ENTRY STV_DEFAULT"
triton_poi_fused__native_batch_norm_legit_no_training_add_2:
.text.triton_poi_fused__native_batch_norm_legit_no_training_add_2:
[----:B------:R-:W0:Y:S01]  /*0000*/  LDC R1, c[0x0][0x28] ;  /* 0x00000a00ff017b82 */ /* 0x000e220000000800 */
[----:B------:R-:W1:Y:S07]  /*0010*/  S2R R0, SR_TID.X ;  /* 0x0000000000007919 */ /* 0x000e6e0000002100 */
[----:B------:R-:W2:Y:S01]  /*0020*/  LDC.64 R12, c[0x0][0x220] ;  /* 0x00008800ff0c7b82 */ /* 0x000ea20000000a00 */
[----:B------:R-:W-:Y:S01]  /*0030*/  ULDC.64 UR4, c[0x0][0x208] ;  /* 0x0000820000047ab9 */ /* 0x000fe20000000a00 */
[----:B------:R-:W3:Y:S06]  /*0040*/  S2R R3, SR_CTAID.X ;  /* 0x0000000000037919 */ /* 0x000eec0000002500 */
[----:B------:R-:W4:Y:S08]  /*0050*/  LDC.64 R8, c[0x0][0x210] ;  /* 0x00008400ff087b82 */ /* 0x000f300000000a00 */
[----:B------:R-:W5:Y:S08]  /*0060*/  LDC.64 R10, c[0x0][0x218] ;  /* 0x00008600ff0a7b82 */ /* 0x000f700000000a00 */
[----:B------:R-:W4:Y:S01]  /*0070*/  LDC.64 R14, c[0x0][0x228] ;  /* 0x00008a00ff0e7b82 */ /* 0x000f220000000a00 */
[----:B-1----:R-:W-:-:S07]  /*0080*/  LOP3.LUT R0, R0, 0x7f, RZ, 0xc0, !PT ;  /* 0x0000007f00007812 */ /* 0x002fce00078ec0ff */
[----:B------:R-:W1:Y:S01]  /*0090*/  LDC.64 R16, c[0x0][0x230] ;  /* 0x00008c00ff107b82 */ /* 0x000e620000000a00 */
[----:B---3--:R-:W-:Y:S02]  /*00a0*/  SHF.R.S32.HI R2, RZ, 0x18, R3 ;  /* 0x00000018ff027819 */ /* 0x008fe40000011403 */
[----:B------:R-:W-:Y:S02]  /*00b0*/  LEA R0, R3, R0, 0x7 ;  /* 0x0000000003007211 */ /* 0x000fe400078e38ff */
[----:B------:R-:W-:-:S03]  /*00c0*/  SGXT R3, R2, 0x1 ;  /* 0x000000010203781a */ /* 0x000fc60000000200 */
[----:B------:R-:W3:Y:S01]  /*00d0*/  LDC.64 R4, c[0x0][0x238] ;  /* 0x00008e00ff047b82 */ /* 0x000ee20000000a00 */
[----:B------:R-:W-:Y:S02]  /*00e0*/  ISETP.GE.AND P2, PT, R0, 0x100, PT ;  /* 0x000001000000780c */ /* 0x000fe40003f46270 */
[----:B------:R-:W-:-:S04]  /*00f0*/  LEA.HI R3, R3, R0, RZ, 0x4 ;  /* 0x0000000003037211 */ /* 0x000fc800078f20ff */
[----:B------:R-:W-:-:S04]  /*0100*/  SHF.R.S32.HI R3, RZ, 0x4, R3 ;  /* 0x00000004ff037819 */ /* 0x000fc80000011403 */
[----:B------:R-:W-:-:S04]  /*0110*/  LEA.HI R2, R3, R3, RZ, 0x2 ;  /* 0x0000000303027211 */ /* 0x000fc800078f10ff */
[----:B------:R-:W-:-:S04]  /*0120*/  LOP3.LUT R2, R2, 0xfffffffc, RZ, 0xc0, !PT ;  /* 0xfffffffc02027812 */ /* 0x000fc800078ec0ff */
[----:B------:R-:W-:Y:S02]  /*0130*/  IADD3 R19, R3, -R2, RZ ;  /* 0x8000000203137210 */ /* 0x000fe40007ffe0ff */
[----:B------:R-:W-:-:S03]  /*0140*/  CS2R R2, SRZ ;  /* 0x0000000000027805 */ /* 0x000fc6000001ff00 */
[----:B--2---:R-:W-:-:S05]  /*0150*/  IMAD.WIDE R12, R19, 0x4, R12 ;  /* 0x00000004130c7825 */ /* 0x004fca00078e020c */
[----:B------:R2:W3:Y:S01]  /*0160*/  @!P2 LDG.E.EL R2, desc[UR4][R12.64] ;  /* 0x000000040c02a981 */ /* 0x0004e2000c2e1900 */
[----:B------:R-:W-:Y:S01]  /*0170*/  CS2R R6, SRZ ;  /* 0x0000000000067805 */ /* 0x000fe2000001ff00 */
[----:B----4-:R-:W-:-:S04]  /*0180*/  IMAD.WIDE R8, R0, 0x4, R8 ;  /* 0x0000000400087825 */ /* 0x010fc800078e0208 */
[C---:B-----5:R-:W-:Y:S01]  /*0190*/  IMAD.WIDE R10, R19.reuse, 0x4, R10 ;  /* 0x00000004130a7825 */ /* 0x060fe200078e020a */
[----:B------:R4:W5:Y:S03]  /*01a0*/  @!P2 LDG.E R6, desc[UR4][R8.64] ;  /* 0x000000040806a981 */ /* 0x000966000c1e1900 */
[C---:B0-2---:R-:W-:Y:S01]  /*01b0*/  IMAD.WIDE R12, R19.reuse, 0x4, R14 ;  /* 0x00000004130c7825 */ /* 0x045fe200078e020e */
[----:B------:R0:W5:Y:S03]  /*01c0*/  @!P2 LDG.E.EL R3, desc[UR4][R10.64] ;  /* 0x000000040a03a981 */ /* 0x000166000c2e1900 */
[----:B-1----:R-:W-:Y:S01]  /*01d0*/  IMAD.WIDE R14, R19, 0x4, R16 ;  /* 0x00000004130e7825 */ /* 0x002fe200078e0210 */
[----:B------:R-:W-:Y:S01]  /*01e0*/  CS2R R16, SRZ ;  /* 0x0000000000107805 */ /* 0x000fe2000001ff00 */
[----:B------:R-:W2:Y:S01]  /*01f0*/  @!P2 LDG.E.EL R7, desc[UR4][R12.64] ;  /* 0x000000040c07a981 */ /* 0x000ea2000c2e1900 */
[----:B----4-:R-:W1:Y:S01]  /*0200*/  LDC.64 R8, c[0x0][0x240] ;  /* 0x00009000ff087b82 */ /* 0x010e620000000a00 */
[----:B---3--:R-:W-:-:S03]  /*0210*/  IMAD.WIDE R4, R0, 0x4, R4 ;  /* 0x0000000400047825 */ /* 0x008fc600078e0204 */
[----:B------:R-:W2:Y:S04]  /*0220*/  @!P2 LDG.E.EL R16, desc[UR4][R14.64] ;  /* 0x000000040e10a981 */ /* 0x000ea8000c2e1900 */
[----:B------:R-:W3:Y:S01]  /*0230*/  @!P2 LDG.E R17, desc[UR4][R4.64] ;  /* 0x000000040411a981 */ /* 0x000ee2000c1e1900 */
[----:B0-----:R-:W-:Y:S01]  /*0240*/  HFMA2.MMA R11, -RZ, RZ, 1.625, 0 ;  /* 0x3e800000ff0b7435 */ /* 0x001fe200000001ff */
[----:B------:R-:W-:-:S04]  /*0250*/  FADD R2, R2, 9.9999997473787516356e-06 ;  /* 0x3727c5ac02027421 */ /* 0x000fc80000000000 */
[----:B------:R-:W0:Y:S01]  /*0260*/  MUFU.SQRT R10, R2 ;  /* 0x00000002000a7308 */ /* 0x000e220000002000 */
[----:B-----5:R-:W-:Y:S01]  /*0270*/  FADD R3, -R3, R6 ;  /* 0x0000000603037221 */ /* 0x020fe20000000100 */
[C---:B0-----:R-:W-:Y:S02]  /*0280*/  FSETP.GT.AND P0, PT, R10.reuse, 8.50705917302346158658e+37, PT ;  /* 0x7e8000000a00780b */ /* 0x041fe40003f04000 */
[----:B------:R-:W-:Y:S02]  /*0290*/  FSETP.GEU.AND P1, PT, R10, 1.175494350822287508e-38, PT ;  /* 0x008000000a00780b */ /* 0x000fe40003f2e000 */
[----:B------:R-:W-:-:S09]  /*02a0*/  FSEL R11, R11, 1, P0 ;  /* 0x3f8000000b0b7808 */ /* 0x000fd20000000000 */
[----:B------:R-:W-:Y:S02]  /*02b0*/  @P0 FMUL R10, R10, 0.25 ;  /* 0x3e8000000a0a0820 */ /* 0x000fe40000400000 */
[----:B------:R-:W-:Y:S02]  /*02c0*/  @!P1 FMUL R11, R11, 16777216 ;  /* 0x4b8000000b0b9820 */ /* 0x000fe40000400000 */
[----:B------:R-:W-:-:S06]  /*02d0*/  @!P1 FMUL R10, R10, 16777216 ;  /* 0x4b8000000a0a9820 */ /* 0x000fcc0000400000 */
[----:B------:R-:W0:Y:S02]  /*02e0*/  MUFU.RCP R10, R10 ;  /* 0x0000000a000a7308 */ /* 0x000e240000001000 */
[----:B0-----:R-:W-:-:S04]  /*02f0*/  FMUL R2, R10, R11 ;  /* 0x0000000b0a027220 */ /* 0x001fc80000400000 */
[----:B------:R-:W-:-:S04]  /*0300*/  FMUL R3, R3, R2 ;  /* 0x0000000203037220 */ /* 0x000fc80000400000 */
[----:B--2---:R-:W-:Y:S01]  /*0310*/  FFMA R16, R3, R7, R16 ;  /* 0x0000000703107223 */ /* 0x004fe20000000010 */
[----:B-1----:R-:W-:-:S04]  /*0320*/  IMAD.WIDE R2, R0, 0x4, R8 ;  /* 0x0000000400027825 */ /* 0x002fc800078e0208 */
[----:B---3--:R-:W-:Y:S01]  /*0330*/  FADD R17, R16, R17 ;  /* 0x0000001110117221 */ /* 0x008fe20000000000 */
[----:B------:R-:W-:Y:S06]  /*0340*/  @P2 EXIT ;  /* 0x000000000000294d */ /* 0x000fec0003800000 */
[----:B------:R-:W-:Y:S01]  /*0350*/  STG.E desc[UR4][R2.64], R17 ;  /* 0x0000001102007986 */ /* 0x000fe2000c101904 */
[----:B------:R-:W-:Y:S05]  /*0360*/  EXIT ;  /* 0x000000000000794d */ /* 0x000fea0003800000 */
.L_x_0:
[----:B------:R-:W-:-:S00]  /*0370*/  BRA `(.L_x_0) ;  /* 0xfffffffc00fc7947 */ /* 0x000fc0000383ffff */
[----:B------:R-:W-:-:S00]  /*0380*/  NOP ;  /* 0x0000000000007918 */ /* 0x000fc00000000000 */
[----:B------:R-:W-:-:S00]  /*0390*/  NOP ;  /* 0x0000000000007918 */ /* 0x000fc00000000000 */
[----:B------:R-:W-:-:S00]  /*03a0*/  NOP ;  /* 0x0000000000007918 */ /* 0x000fc00000000000 */
[----:B------:R-:W-:-:S00]  /*03b0*/  NOP ;  /* 0x0000000000007918 */ /* 0x000fc00000000000 */
[----:B------:R-:W-:-:S00]  /*03c0*/  NOP ;  /* 0x0000000000007918 */ /* 0x000fc00000000000 */
[----:B------:R-:W-:-:S00]  /*03d0*/  NOP ;  /* 0x0000000000007918 */ /* 0x000fc00000000000 */
[----:B------:R-:W-:-:S00]  /*03e0*/  NOP ;  /* 0x0000000000007918 */ /* 0x000fc00000000000 */
[----:B------:R-:W-:-:S00]  /*03f0*/  NOP ;  /* 0x0000000000007918 */ /* 0x000fc00000000000 */
.L_x_1:


//--------------------- .nv.global.init           --------------------------
	.section	.nv.global.init,"aw",@progbits
.nv.global.init:
	.type		_$_str,@object
	.size		_$_str,(_$_str_$_2 - _$_str)
_$_str:
        /*0000*/ 	.byte	0x5f, 0x5f, 0x43, 0x55, 0x44, 0x41, 0x5f, 0x46, 0x54, 0x5a, 0x00
	.type		_$_str_$_2,@object
	.size		_$_str_$_2,(.L_1 - _$_str_$_2)
_$_str_$_2:
        /*000b*/ 	.byte	0x5f, 0x5f, 0x43, 0x55, 0x44, 0x41, 0x5f, 0x50, 0x52, 0x45, 0x43, 0x5f, 0x53, 0x51, 0x52, 0x54
        /*001b*/ 	.byte	0x00
.L_1:


//--------------------- .nv.constant0.triton_poi_fused__native_batch_norm_legit_no_training_add_2 --------------------------
	.section	.nv.constant0.triton_poi_fused__native_batch_norm_legit_no_training_add_2,"a",@progbits
	.sectionflags	@""
	.align	4
.nv.constant0.triton_poi_fused__native_batch_norm_legit_no_training_add_2:
	.zero		588
